//
// Generated by NVIDIA NVVM Compiler
//
// Compiler Build ID: CL-36424714
// Cuda compilation tools, release 13.0, V13.0.88
// Based on NVVM 20.0.0
//

.version 9.0
.target sm_100
.address_size 64

	// .globl	_Z6kernelv
.extern .func  (.param .b32 func_retval0) vprintf
(
	.param .b64 vprintf_param_0,
	.param .b64 vprintf_param_1
)
;
.global .align 1 .b8 $str[27] = {105, 100, 32, 61, 32, 37, 100, 44, 32, 97, 61, 37, 55, 46, 53, 102, 44, 32, 98, 61, 37, 57, 46, 55, 102, 10};

.visible .entry _Z6kernelv()
{
	.local .align 8 .b8 	__local_depot0[24];
	.reg .b64 	%SP;
	.reg .b64 	%SPL;
	.reg .b32 	%r<4>;
	.reg .b64 	%rd<7>;

	mov.u64 	%SPL, __local_depot0;
	cvta.local.u64 	%SP, %SPL;
	mov.u32 	%r1, %tid.x;
	add.u64 	%rd1, %SP, 0;
	add.u64 	%rd2, %SPL, 0;
	st.local.u32 	[%rd2], %r1;
	mov.b64 	%rd3, 4613303441197561744;
	st.local.u64 	[%rd2+8], %rd3;
	mov.b64 	%rd4, 4614256656212033536;
	st.local.u64 	[%rd2+16], %rd4;
	mov.u64 	%rd5, $str;
	cvta.global.u64 	%rd6, %rd5;
	{ // callseq 0, 0
	.param .b64 param0;
	st.param.b64 	[param0], %rd6;
	.param .b64 param1;
	st.param.b64 	[param1], %rd1;
	.param .b32 retval0;
	call.uni (retval0), 
	vprintf, 
	(
	param0, 
	param1
	);
	ld.param.b32 	%r2, [retval0];
	} // callseq 0
	ret;

}


// ===== COMPILED SASS (sm_100) =====

	.target	sm_100

	.elftype	@"ET_EXEC"


//--------------------- .note.nv.tkinfo           --------------------------
	.section	.note.nv.tkinfo,"",@"SHT_NOTE"
	.sectionflags	@"SHF_NOTE_NV_TKINFO"
	.tkinfo
        /*0018*/ 	.word	0x00000002
        /*0030*/ 	.string	""
        /*0030*/ 	.string	"ptxas"
        /*0030*/ 	.string	"Cuda compilation tools, release 13.0, V13.0.88"
        /*0030*/ 	.string	"Build cuda_13.0.r13.0/compiler.36424714_0"
        /*0030*/ 	.string	"-arch sm_100 -m 64 "



//--------------------- .note.nv.cuinfo           --------------------------
	.section	.note.nv.cuinfo,"",@"SHT_NOTE"
	.sectionflags	@"SHF_NOTE_NV_CUINFO"
        /*0018*/ 	.short	0x0002
        /*001a*/ 	.short	0x0064
        /*001c*/ 	.short	0x0082
	.zero		2


//--------------------- .nv.info                  --------------------------
	.section	.nv.info,"",@"SHT_CUDA_INFO"
	.align	4


	//----- nvinfo : EIATTR_REGCOUNT
	.align		4
        /*0000*/ 	.byte	0x04, 0x2f
        /*0002*/ 	.short	(.L_2 - .L_1)
	.align		4
.L_1:
        /*0004*/ 	.word	index@(_Z6kernelv)
        /*0008*/ 	.word	0x00000018


	//----- nvinfo : EIATTR_FRAME_SIZE
	.align		4
.L_2:
        /*000c*/ 	.byte	0x04, 0x11
        /*000e*/ 	.short	(.L_4 - .L_3)
	.align		4
.L_3:
        /*0010*/ 	.word	index@(_Z6kernelv)
        /*0014*/ 	.word	0x00000018


	//----- nvinfo : EIATTR_MIN_STACK_SIZE
	.align		4
.L_4:
        /*0018*/ 	.byte	0x04, 0x12
        /*001a*/ 	.short	(.L_6 - .L_5)
	.align		4
.L_5:
        /*001c*/ 	.word	index@(_Z6kernelv)
        /*0020*/ 	.word	0x00000018
.L_6:


//--------------------- .nv.compat                --------------------------
	.section	.nv.compat,"",@"SHT_CUDA_COMPAT_INFO"
	.align	4
        /*0000*/ 	.byte	0x02, 0x09, 0x00, 0x00, 0x02, 0x02, 0x01, 0x00, 0x02, 0x05, 0x05, 0x00, 0x03, 0x07, 0x01, 0x01
        /*0010*/ 	.byte	0x02, 0x03, 0x00, 0x00, 0x02, 0x06, 0x01, 0x00, 0x04, 0x0b, 0x08, 0x00, 0x09, 0x00, 0x00, 0x00
        /*0020*/ 	.byte	0x00, 0x00, 0x00, 0x00


//--------------------- .nv.info._Z6kernelv       --------------------------
	.section	.nv.info._Z6kernelv,"",@"SHT_CUDA_INFO"
	.sectionflags	@""
	.align	4


	//----- nvinfo : EIATTR_CUDA_API_VERSION
	.align		4
        /*0000*/ 	.byte	0x04, 0x37
        /*0002*/ 	.short	(.L_8 - .L_7)
.L_7:
        /*0004*/ 	.word	0x00000082


	//----- nvinfo : EIATTR_SPARSE_MMA_MASK
	.align		4
.L_8:
        /*0008*/ 	.byte	0x03, 0x50
        /*000a*/ 	.short	0x0000


	//----- nvinfo : EIATTR_MAXREG_COUNT
	.align		4
        /*000c*/ 	.byte	0x03, 0x1b
        /*000e*/ 	.short	0x00ff


	//----- nvinfo : EIATTR_EXTERNS
	.align		4
        /*0010*/ 	.byte	0x04, 0x0f
        /*0012*/ 	.short	(.L_10 - .L_9)


	//   ....[0]....
	.align		4
.L_9:
        /*0014*/ 	.word	index@(vprintf)


	//----- nvinfo : EIATTR_MERCURY_ISA_VERSION
	.align		4
.L_10:
        /*0018*/ 	.byte	0x03, 0x5f
        /*001a*/ 	.short	0x0101


	//----- nvinfo : EIATTR_VRC_CTA_INIT_COUNT
	.align		4
        /*001c*/ 	.byte	0x02, 0x4a
	.zero		1
	.zero		1


	//----- nvinfo : EIATTR_SYSCALL_OFFSETS
	.align		4
        /*0020*/ 	.byte	0x04, 0x46
        /*0022*/ 	.short	(.L_12 - .L_11)


	//   ....[0]....
.L_11:
        /*0024*/ 	.word	0x00000140


	//----- nvinfo : EIATTR_EXIT_INSTR_OFFSETS
	.align		4
.L_12:
        /*0028*/ 	.byte	0x04, 0x1c
        /*002a*/ 	.short	(.L_14 - .L_13)


	//   ....[0]....
.L_13:
        /*002c*/ 	.word	0x00000150


	//----- nvinfo : EIATTR_SW_WAR
	.align		4
.L_14:
        /*0030*/ 	.byte	0x04, 0x36
        /*0032*/ 	.short	(.L_16 - .L_15)
.L_15:
        /*0034*/ 	.word	0x00000008
.L_16:


//--------------------- .nv.callgraph             --------------------------
	.section	.nv.callgraph,"",@"SHT_CUDA_CALLGRAPH"
	.align	4
	.sectionentsize	8
	.align		4
        /*0000*/ 	.word	0x00000000
	.align		4
        /*0004*/ 	.word	0xffffffff
	.align		4
        /*0008*/ 	.word	index@(_Z6kernelv)
	.align		4
        /*000c*/ 	.word	index@(vprintf)
	.align		4
        /*0010*/ 	.word	0x00000000
	.align		4
        /*0014*/ 	.word	0xfffffffe
	.align		4
        /*0018*/ 	.word	0x00000000
	.align		4
        /*001c*/ 	.word	0xfffffffd
	.align		4
        /*0020*/ 	.word	0x00000000
	.align		4
        /*0024*/ 	.word	0xfffffffc


//--------------------- .nv.constant4             --------------------------
	.section	.nv.constant4,"a",@progbits
	.align	8
	.align		8
.nv.constant4:
        /*0000*/ 	.dword	vprintf
	.align		8
        /*0008*/ 	.dword	$str


//--------------------- .text._Z6kernelv          --------------------------
	.section	.text._Z6kernelv,"ax",@progbits
	.align	128
        .global         _Z6kernelv
        .type           _Z6kernelv,@function
        .size           _Z6kernelv,(.L_x_2 - _Z6kernelv)
        .other          _Z6kernelv,@"STO_CUDA_ENTRY STV_DEFAULT"
_Z6kernelv:
.text._Z6kernelv:
[----:B------:R-:W0:Y:S01]  /*0000*/  LDC R1, c[0x0][0x37c] ;  /* 0x0000df00ff017b82 */ /* 0x000e220000000800 */
[----:B------:R-:W1:Y:S01]  /*0010*/  S2R R8, SR_TID.X ;  /* 0x0000000000087919 */ /* 0x000e620000002100 */
[----:B------:R-:W-:Y:S02]  /*0020*/  HFMA2 R11, -RZ, RZ, 2.009765625, -1.7587890625 ;  /* 0x4005bf09ff0b7431 */ /* 0x000fe400000001ff */
[----:B0-----:R-:W-:Y:S01]  /*0030*/  VIADD R1, R1, 0xffffffe8 ;  /* 0xffffffe801017836 */ /* 0x001fe20000000000 */
[----:B------:R-:W-:Y:S01]  /*0040*/  MOV R13, 0x400921fb ;  /* 0x400921fb000d7802 */ /* 0x000fe20000000f00 */
[----:B------:R-:W-:Y:S01]  /*0050*/  IMAD.MOV.U32 R10, RZ, RZ, -0x6a550870 ;  /* 0x95aaf790ff0a7424 */ /* 0x000fe200078e00ff */
[----:B------:R-:W-:Y:S01]  /*0060*/  MOV R0, 0x0 ;  /* 0x0000000000007802 */ /* 0x000fe20000000f00 */
[----:B------:R-:W-:Y:S01]  /*0070*/  IMAD.MOV.U32 R12, RZ, RZ, 0x40000000 ;  /* 0x40000000ff0c7424 */ /* 0x000fe200078e00ff */
[----:B------:R-:W0:Y:S02]  /*0080*/  LDCU UR4, c[0x0][0x2f8] ;  /* 0x00005f00ff0477ac */ /* 0x000e240008000800 */
[----:B------:R2:W-:Y:S01]  /*0090*/  STL.64 [R1+0x8], R10 ;  /* 0x0000080a01007387 */ /* 0x0005e20000100a00 */
[----:B------:R2:W3:Y:S01]  /*00a0*/  LDC.64 R2, c[0x4][R0] ;  /* 0x0100000000027b82 */ /* 0x0004e20000000a00 */
[----:B------:R-:W4:Y:S02]  /*00b0*/  LDCU.64 UR6, c[0x4][0x8] ;  /* 0x01000100ff0677ac */ /* 0x000f240008000a00 */
[----:B------:R2:W-:Y:S01]  /*00c0*/  STL.64 [R1+0x10], R12 ;  /* 0x0000100c01007387 */ /* 0x0005e20000100a00 */
[----:B------:R-:W5:Y:S01]  /*00d0*/  LDCU UR5, c[0x0][0x2fc] ;  /* 0x00005f80ff0577ac */ /* 0x000f620008000800 */
[----:B0-----:R-:W-:Y:S01]  /*00e0*/  IADD3 R6, P0, PT, R1, UR4, RZ ;  /* 0x0000000401067c10 */ /* 0x001fe2000ff1e0ff */
[----:B----4-:R-:W-:Y:S01]  /*00f0*/  IMAD.U32 R4, RZ, RZ, UR6 ;  /* 0x00000006ff047e24 */ /* 0x010fe2000f8e00ff */
[----:B------:R-:W-:Y:S01]  /*0100*/  MOV R5, UR7 ;  /* 0x0000000700057c02 */ /* 0x000fe20008000f00 */
[----:B-1----:R2:W-:Y:S02]  /*0110*/  STL [R1], R8 ;  /* 0x0000000801007387 */ /* 0x0025e40000100800 */
[----:B-----5:R-:W-:-:S08]  /*0120*/  IMAD.X R7, RZ, RZ, UR5, P0 ;  /* 0x00000005ff077e24 */ /* 0x020fd000080e06ff */
[----:B------:R-:W-:-:S07]  /*0130*/  LEPC R20, `(.L_x_0) ;  /* 0x000000001014794e */ /* 0x000fce0000000000 */
[----:B--23--:R-:W-:Y:S05]  /*0140*/  CALL.ABS.NOINC R2 ;  /* 0x0000000002007343 */ /* 0x00cfea0003c00000 */
.L_x_0:
[----:B------:R-:W-:Y:S05]  /*0150*/  EXIT ;  /* 0x000000000000794d */ /* 0x000fea0003800000 */
.L_x_1:
[----:B------:R-:W-:-:S00]  /*0160*/  BRA `(.L_x_1) ;  /* 0xfffffffc00fc7947 */ /* 0x000fc0000383ffff */
[----:B------:R-:W-:-:S00]  /*0170*/  NOP ;  /* 0x0000000000007918 */ /* 0x000fc00000000000 */
        /* <DEDUP_REMOVED lines=8> */
.L_x_2:


//--------------------- .nv.global.init           --------------------------
	.section	.nv.global.init,"aw",@progbits
.nv.global.init:
	.type		$str,@object
	.size		$str,(.L_0 - $str)
$str:
        /*0000*/ 	.byte	0x69, 0x64, 0x20, 0x3d, 0x20, 0x25, 0x64, 0x2c, 0x20, 0x61, 0x3d, 0x25, 0x37, 0x2e, 0x35, 0x66
        /*0010*/ 	.byte	0x2c, 0x20, 0x62, 0x3d, 0x25, 0x39, 0x2e, 0x37, 0x66, 0x0a, 0x00
.L_0:


//--------------------- .nv.shared.reserved.0     --------------------------
	.section	.nv.shared.reserved.0,"aw",@nobits
	.weak		__nv_reservedSMEM_offset_0_alias
	.size		__nv_reservedSMEM_offset_0_alias, 0, 64
	.other		__nv_reservedSMEM_offset_0_alias,@"STO_CUDA_RESERVED_SHARED STV_DEFAULT"
__nv_reservedSMEM_offset_0_alias:
	.zero		0
	.zero		64


//--------------------- .nv.constant0._Z6kernelv  --------------------------
	.section	.nv.constant0._Z6kernelv,"a",@progbits
	.sectionflags	@""
	.align	4
.nv.constant0._Z6kernelv:
	.zero		896


//--------------------- SYMBOLS --------------------------

	.type		.nv.reservedSmem.offset0,@object
	.size		.nv.reservedSmem.offset0,0x4
	.type		vprintf,@function
